//
// Generated by NVIDIA NVVM Compiler
//
// Compiler Build ID: CL-36424714
// Cuda compilation tools, release 13.0, V13.0.88
// Based on NVVM 20.0.0
//

.version 9.0
.target sm_100
.address_size 64

	// .globl	_Z11matMultCUDAPKfS0_Pfiiii

.visible .entry _Z11matMultCUDAPKfS0_Pfiiii(
	.param .u64 .ptr .align 1 _Z11matMultCUDAPKfS0_Pfiiii_param_0,
	.param .u64 .ptr .align 1 _Z11matMultCUDAPKfS0_Pfiiii_param_1,
	.param .u64 .ptr .align 1 _Z11matMultCUDAPKfS0_Pfiiii_param_2,
	.param .u32 _Z11matMultCUDAPKfS0_Pfiiii_param_3,
	.param .u32 _Z11matMultCUDAPKfS0_Pfiiii_param_4,
	.param .u32 _Z11matMultCUDAPKfS0_Pfiiii_param_5,
	.param .u32 _Z11matMultCUDAPKfS0_Pfiiii_param_6
)
{
	.reg .pred 	%p<14>;
	.reg .b32 	%r<53>;
	.reg .b32 	%f<67>;
	.reg .b64 	%rd<41>;

	ld.param.u64 	%rd4, [_Z11matMultCUDAPKfS0_Pfiiii_param_0];
	ld.param.u64 	%rd5, [_Z11matMultCUDAPKfS0_Pfiiii_param_1];
	ld.param.u64 	%rd6, [_Z11matMultCUDAPKfS0_Pfiiii_param_2];
	ld.param.u32 	%r26, [_Z11matMultCUDAPKfS0_Pfiiii_param_3];
	ld.param.u32 	%r27, [_Z11matMultCUDAPKfS0_Pfiiii_param_4];
	ld.param.u32 	%r28, [_Z11matMultCUDAPKfS0_Pfiiii_param_5];
	ld.param.u32 	%r29, [_Z11matMultCUDAPKfS0_Pfiiii_param_6];
	cvta.to.global.u64 	%rd1, %rd5;
	cvta.to.global.u64 	%rd2, %rd4;
	cvta.to.global.u64 	%rd3, %rd6;
	mov.u32 	%r30, %tid.x;
	mov.u32 	%r31, %ctaid.x;
	mad.lo.s32 	%r32, %r29, %r31, %r30;
	div.s32 	%r1, %r32, %r26;
	mul.lo.s32 	%r33, %r1, %r26;
	sub.s32 	%r45, %r32, %r33;
	setp.ge.s32 	%p1, %r45, %r28;
	@%p1 bra 	$L__BB0_20;
	setp.gt.s32 	%p2, %r27, 0;
	mul.lo.s32 	%r3, %r1, %r27;
	mul.lo.s32 	%r4, %r1, %r28;
	@%p2 bra 	$L__BB0_2;
	bra.uni 	$L__BB0_17;
$L__BB0_2:
	and.b32  	%r5, %r27, 7;
	and.b32  	%r6, %r27, 3;
	and.b32  	%r7, %r27, 2147483640;
	and.b32  	%r8, %r27, 1;
	neg.s32 	%r9, %r7;
	shl.b32 	%r10, %r28, 3;
	mul.wide.s32 	%rd33, %r28, 4;
$L__BB0_3:
	setp.lt.s32 	%p5, %r1, %r26;
	@%p5 bra 	$L__BB0_5;
$L__BB0_4:
	add.s32 	%r45, %r45, %r26;
	setp.lt.s32 	%p13, %r45, %r28;
	@%p13 bra 	$L__BB0_3;
	bra.uni 	$L__BB0_20;
$L__BB0_5:
	setp.lt.u32 	%p6, %r27, 8;
	mov.f32 	%f66, 0f00000000;
	mov.b32 	%r50, 0;
	@%p6 bra 	$L__BB0_8;
	mov.f32 	%f66, 0f00000000;
	mov.u32 	%r46, %r3;
	mov.u32 	%r47, %r45;
	mov.u32 	%r48, %r9;
$L__BB0_7:
	.pragma "nounroll";
	mul.wide.s32 	%rd9, %r46, 4;
	add.s64 	%rd10, %rd2, %rd9;
	ld.global.f32 	%f16, [%rd10];
	mul.wide.s32 	%rd11, %r47, 4;
	add.s64 	%rd12, %rd1, %rd11;
	ld.global.f32 	%f17, [%rd12];
	fma.rn.f32 	%f18, %f16, %f17, %f66;
	ld.global.f32 	%f19, [%rd10+4];
	mul.wide.s32 	%rd13, %r28, 4;
	add.s64 	%rd14, %rd12, %rd13;
	ld.global.f32 	%f20, [%rd14];
	fma.rn.f32 	%f21, %f19, %f20, %f18;
	ld.global.f32 	%f22, [%rd10+8];
	add.s64 	%rd15, %rd14, %rd13;
	ld.global.f32 	%f23, [%rd15];
	fma.rn.f32 	%f24, %f22, %f23, %f21;
	ld.global.f32 	%f25, [%rd10+12];
	add.s64 	%rd16, %rd15, %rd13;
	ld.global.f32 	%f26, [%rd16];
	fma.rn.f32 	%f27, %f25, %f26, %f24;
	ld.global.f32 	%f28, [%rd10+16];
	add.s64 	%rd17, %rd16, %rd13;
	ld.global.f32 	%f29, [%rd17];
	fma.rn.f32 	%f30, %f28, %f29, %f27;
	ld.global.f32 	%f31, [%rd10+20];
	add.s64 	%rd18, %rd17, %rd13;
	ld.global.f32 	%f32, [%rd18];
	fma.rn.f32 	%f33, %f31, %f32, %f30;
	ld.global.f32 	%f34, [%rd10+24];
	add.s64 	%rd19, %rd18, %rd13;
	ld.global.f32 	%f35, [%rd19];
	fma.rn.f32 	%f36, %f34, %f35, %f33;
	ld.global.f32 	%f37, [%rd10+28];
	add.s64 	%rd20, %rd19, %rd13;
	ld.global.f32 	%f38, [%rd20];
	fma.rn.f32 	%f66, %f37, %f38, %f36;
	add.s32 	%r48, %r48, 8;
	add.s32 	%r47, %r47, %r10;
	add.s32 	%r46, %r46, 8;
	setp.eq.s32 	%p7, %r48, 0;
	mov.u32 	%r50, %r7;
	@%p7 bra 	$L__BB0_8;
	bra.uni 	$L__BB0_7;
$L__BB0_8:
	setp.eq.s32 	%p8, %r5, 0;
	@%p8 bra 	$L__BB0_16;
	add.s32 	%r37, %r5, -1;
	setp.lt.u32 	%p9, %r37, 3;
	@%p9 bra 	$L__BB0_11;
	add.s32 	%r38, %r50, %r3;
	mul.wide.s32 	%rd21, %r38, 4;
	add.s64 	%rd22, %rd2, %rd21;
	ld.global.f32 	%f40, [%rd22];
	mad.lo.s32 	%r39, %r50, %r28, %r45;
	mul.wide.s32 	%rd23, %r39, 4;
	add.s64 	%rd24, %rd1, %rd23;
	ld.global.f32 	%f41, [%rd24];
	fma.rn.f32 	%f42, %f40, %f41, %f66;
	ld.global.f32 	%f43, [%rd22+4];
	add.s64 	%rd26, %rd24, %rd33;
	ld.global.f32 	%f44, [%rd26];
	fma.rn.f32 	%f45, %f43, %f44, %f42;
	ld.global.f32 	%f46, [%rd22+8];
	add.s64 	%rd27, %rd26, %rd33;
	ld.global.f32 	%f47, [%rd27];
	fma.rn.f32 	%f48, %f46, %f47, %f45;
	ld.global.f32 	%f49, [%rd22+12];
	add.s64 	%rd28, %rd27, %rd33;
	ld.global.f32 	%f50, [%rd28];
	fma.rn.f32 	%f66, %f49, %f50, %f48;
	add.s32 	%r50, %r50, 4;
$L__BB0_11:
	setp.eq.s32 	%p10, %r6, 0;
	@%p10 bra 	$L__BB0_16;
	setp.eq.s32 	%p11, %r6, 1;
	@%p11 bra 	$L__BB0_14;
	add.s32 	%r40, %r50, %r3;
	mul.wide.s32 	%rd29, %r40, 4;
	add.s64 	%rd30, %rd2, %rd29;
	ld.global.f32 	%f52, [%rd30];
	mad.lo.s32 	%r41, %r50, %r28, %r45;
	mul.wide.s32 	%rd31, %r41, 4;
	add.s64 	%rd32, %rd1, %rd31;
	ld.global.f32 	%f53, [%rd32];
	fma.rn.f32 	%f54, %f52, %f53, %f66;
	ld.global.f32 	%f55, [%rd30+4];
	add.s64 	%rd34, %rd32, %rd33;
	ld.global.f32 	%f56, [%rd34];
	fma.rn.f32 	%f66, %f55, %f56, %f54;
	add.s32 	%r50, %r50, 2;
$L__BB0_14:
	setp.eq.s32 	%p12, %r8, 0;
	@%p12 bra 	$L__BB0_16;
	add.s32 	%r42, %r50, %r3;
	mul.wide.s32 	%rd35, %r42, 4;
	add.s64 	%rd36, %rd2, %rd35;
	ld.global.f32 	%f57, [%rd36];
	mad.lo.s32 	%r43, %r50, %r28, %r45;
	mul.wide.s32 	%rd37, %r43, 4;
	add.s64 	%rd38, %rd1, %rd37;
	ld.global.f32 	%f58, [%rd38];
	fma.rn.f32 	%f66, %f57, %f58, %f66;
$L__BB0_16:
	add.s32 	%r44, %r45, %r4;
	mul.wide.s32 	%rd39, %r44, 4;
	add.s64 	%rd40, %rd3, %rd39;
	st.global.f32 	[%rd40], %f66;
	bra.uni 	$L__BB0_4;
$L__BB0_17:
	setp.ge.s32 	%p3, %r1, %r26;
	@%p3 bra 	$L__BB0_19;
	add.s32 	%r34, %r45, %r4;
	mul.wide.s32 	%rd7, %r34, 4;
	add.s64 	%rd8, %rd3, %rd7;
	mov.b32 	%r35, 0;
	st.global.u32 	[%rd8], %r35;
$L__BB0_19:
	add.s32 	%r45, %r45, %r26;
	setp.lt.s32 	%p4, %r45, %r28;
	@%p4 bra 	$L__BB0_17;
$L__BB0_20:
	ret;

}


// ===== COMPILED SASS (sm_100) =====

	.target	sm_100

	.elftype	@"ET_EXEC"


//--------------------- .note.nv.tkinfo           --------------------------
	.section	.note.nv.tkinfo,"",@"SHT_NOTE"
	.sectionflags	@"SHF_NOTE_NV_TKINFO"
	.tkinfo
        /*0018*/ 	.word	0x00000002
        /*0030*/ 	.string	""
        /*0030*/ 	.string	"ptxas"
        /*0030*/ 	.string	"Cuda compilation tools, release 13.0, V13.0.88"
        /*0030*/ 	.string	"Build cuda_13.0.r13.0/compiler.36424714_0"
        /*0030*/ 	.string	"-arch sm_100 -m 64 "



//--------------------- .note.nv.cuinfo           --------------------------
	.section	.note.nv.cuinfo,"",@"SHT_NOTE"
	.sectionflags	@"SHF_NOTE_NV_CUINFO"
        /*0018*/ 	.short	0x0002
        /*001a*/ 	.short	0x0064
        /*001c*/ 	.short	0x0082
	.zero		2


//--------------------- .nv.info                  --------------------------
	.section	.nv.info,"",@"SHT_CUDA_INFO"
	.align	4


	//----- nvinfo : EIATTR_REGCOUNT
	.align		4
        /*0000*/ 	.byte	0x04, 0x2f
        /*0002*/ 	.short	(.L_1 - .L_0)
	.align		4
.L_0:
        /*0004*/ 	.word	index@(_Z11matMultCUDAPKfS0_Pfiiii)
        /*0008*/ 	.word	0x00000020


	//----- nvinfo : EIATTR_FRAME_SIZE
	.align		4
.L_1:
        /*000c*/ 	.byte	0x04, 0x11
        /*000e*/ 	.short	(.L_3 - .L_2)
	.align		4
.L_2:
        /*0010*/ 	.word	index@(_Z11matMultCUDAPKfS0_Pfiiii)
        /*0014*/ 	.word	0x00000000


	//----- nvinfo : EIATTR_MIN_STACK_SIZE
	.align		4
.L_3:
        /*0018*/ 	.byte	0x04, 0x12
        /*001a*/ 	.short	(.L_5 - .L_4)
	.align		4
.L_4:
        /*001c*/ 	.word	index@(_Z11matMultCUDAPKfS0_Pfiiii)
        /*0020*/ 	.word	0x00000000
.L_5:


//--------------------- .nv.compat                --------------------------
	.section	.nv.compat,"",@"SHT_CUDA_COMPAT_INFO"
	.align	4
        /*0000*/ 	.byte	0x02, 0x09, 0x00, 0x00, 0x02, 0x02, 0x01, 0x00, 0x02, 0x05, 0x05, 0x00, 0x03, 0x07, 0x01, 0x01
        /*0010*/ 	.byte	0x02, 0x03, 0x00, 0x00, 0x02, 0x06, 0x01, 0x00, 0x04, 0x0b, 0x08, 0x00, 0x09, 0x00, 0x00, 0x00
        /*0020*/ 	.byte	0x00, 0x00, 0x00, 0x00


//--------------------- .nv.info._Z11matMultCUDAPKfS0_Pfiiii --------------------------
	.section	.nv.info._Z11matMultCUDAPKfS0_Pfiiii,"",@"SHT_CUDA_INFO"
	.sectionflags	@""
	.align	4


	//----- nvinfo : EIATTR_CUDA_API_VERSION
	.align		4
        /*0000*/ 	.byte	0x04, 0x37
        /*0002*/ 	.short	(.L_7 - .L_6)
.L_6:
        /*0004*/ 	.word	0x00000082


	//----- nvinfo : EIATTR_KPARAM_INFO
	.align		4
.L_7:
        /*0008*/ 	.byte	0x04, 0x17
        /*000a*/ 	.short	(.L_9 - .L_8)
.L_8:
        /*000c*/ 	.word	0x00000000
        /*0010*/ 	.short	0x0006
        /*0012*/ 	.short	0x0024
        /*0014*/ 	.byte	0x00, 0xf0, 0x11, 0x00


	//----- nvinfo : EIATTR_KPARAM_INFO
	.align		4
.L_9:
        /*0018*/ 	.byte	0x04, 0x17
        /*001a*/ 	.short	(.L_11 - .L_10)
.L_10:
        /*001c*/ 	.word	0x00000000
        /*0020*/ 	.short	0x0005
        /*0022*/ 	.short	0x0020
        /*0024*/ 	.byte	0x00, 0xf0, 0x11, 0x00


	//----- nvinfo : EIATTR_KPARAM_INFO
	.align		4
.L_11:
        /*0028*/ 	.byte	0x04, 0x17
        /*002a*/ 	.short	(.L_13 - .L_12)
.L_12:
        /*002c*/ 	.word	0x00000000
        /*0030*/ 	.short	0x0004
        /*0032*/ 	.short	0x001c
        /*0034*/ 	.byte	0x00, 0xf0, 0x11, 0x00


	//----- nvinfo : EIATTR_KPARAM_INFO
	.align		4
.L_13:
        /*0038*/ 	.byte	0x04, 0x17
        /*003a*/ 	.short	(.L_15 - .L_14)
.L_14:
        /*003c*/ 	.word	0x00000000
        /*0040*/ 	.short	0x0003
        /*0042*/ 	.short	0x0018
        /*0044*/ 	.byte	0x00, 0xf0, 0x11, 0x00


	//----- nvinfo : EIATTR_KPARAM_INFO
	.align		4
.L_15:
        /*0048*/ 	.byte	0x04, 0x17
        /*004a*/ 	.short	(.L_17 - .L_16)
.L_16:
        /*004c*/ 	.word	0x00000000
        /*0050*/ 	.short	0x0002
        /*0052*/ 	.short	0x0010
        /*0054*/ 	.byte	0x00, 0xf5, 0x21, 0x00


	//----- nvinfo : EIATTR_KPARAM_INFO
	.align		4
.L_17:
        /*0058*/ 	.byte	0x04, 0x17
        /*005a*/ 	.short	(.L_19 - .L_18)
.L_18:
        /*005c*/ 	.word	0x00000000
        /*0060*/ 	.short	0x0001
        /*0062*/ 	.short	0x0008
        /*0064*/ 	.byte	0x00, 0xf5, 0x21, 0x00


	//----- nvinfo : EIATTR_KPARAM_INFO
	.align		4
.L_19:
        /*0068*/ 	.byte	0x04, 0x17
        /*006a*/ 	.short	(.L_21 - .L_20)
.L_20:
        /*006c*/ 	.word	0x00000000
        /*0070*/ 	.short	0x0000
        /*0072*/ 	.short	0x0000
        /*0074*/ 	.byte	0x00, 0xf5, 0x21, 0x00


	//----- nvinfo : EIATTR_SPARSE_MMA_MASK
	.align		4
.L_21:
        /*0078*/ 	.byte	0x03, 0x50
        /*007a*/ 	.short	0x0000


	//----- nvinfo : EIATTR_MAXREG_COUNT
	.align		4
        /*007c*/ 	.byte	0x03, 0x1b
        /*007e*/ 	.short	0x00ff


	//----- nvinfo : EIATTR_MERCURY_ISA_VERSION
	.align		4
        /*0080*/ 	.byte	0x03, 0x5f
        /*0082*/ 	.short	0x0101


	//----- nvinfo : EIATTR_VRC_CTA_INIT_COUNT
	.align		4
        /*0084*/ 	.byte	0x02, 0x4a
	.zero		1
	.zero		1


	//----- nvinfo : EIATTR_EXIT_INSTR_OFFSETS
	.align		4
        /*0088*/ 	.byte	0x04, 0x1c
        /*008a*/ 	.short	(.L_23 - .L_22)


	//   ....[0]....
.L_22:
        /*008c*/ 	.word	0x00000210


	//   ....[1]....
        /*0090*/ 	.word	0x00000310


	//   ....[2]....
        /*0094*/ 	.word	0x00000b00


	//----- nvinfo : EIATTR_CRS_STACK_SIZE
	.align		4
.L_23:
        /*0098*/ 	.byte	0x04, 0x1e
        /*009a*/ 	.short	(.L_25 - .L_24)
.L_24:
        /*009c*/ 	.word	0x00000000


	//----- nvinfo : EIATTR_CBANK_PARAM_SIZE
	.align		4
.L_25:
        /*00a0*/ 	.byte	0x03, 0x19
        /*00a2*/ 	.short	0x0028


	//----- nvinfo : EIATTR_PARAM_CBANK
	.align		4
        /*00a4*/ 	.byte	0x04, 0x0a
        /*00a6*/ 	.short	(.L_27 - .L_26)
	.align		4
.L_26:
        /*00a8*/ 	.word	index@(.nv.constant0._Z11matMultCUDAPKfS0_Pfiiii)
        /*00ac*/ 	.short	0x0380
        /*00ae*/ 	.short	0x0028


	//----- nvinfo : EIATTR_SW_WAR
	.align		4
.L_27:
        /*00b0*/ 	.byte	0x04, 0x36
        /*00b2*/ 	.short	(.L_29 - .L_28)
.L_28:
        /*00b4*/ 	.word	0x00000008
.L_29:


//--------------------- .nv.callgraph             --------------------------
	.section	.nv.callgraph,"",@"SHT_CUDA_CALLGRAPH"
	.align	4
	.sectionentsize	8
	.align		4
        /*0000*/ 	.word	0x00000000
	.align		4
        /*0004*/ 	.word	0xffffffff
	.align		4
        /*0008*/ 	.word	0x00000000
	.align		4
        /*000c*/ 	.word	0xfffffffe
	.align		4
        /*0010*/ 	.word	0x00000000
	.align		4
        /*0014*/ 	.word	0xfffffffd
	.align		4
        /*0018*/ 	.word	0x00000000
	.align		4
        /*001c*/ 	.word	0xfffffffc


//--------------------- .text._Z11matMultCUDAPKfS0_Pfiiii --------------------------
	.section	.text._Z11matMultCUDAPKfS0_Pfiiii,"ax",@progbits
	.align	128
        .global         _Z11matMultCUDAPKfS0_Pfiiii
        .type           _Z11matMultCUDAPKfS0_Pfiiii,@function
        .size           _Z11matMultCUDAPKfS0_Pfiiii,(.L_x_10 - _Z11matMultCUDAPKfS0_Pfiiii)
        .other          _Z11matMultCUDAPKfS0_Pfiiii,@"STO_CUDA_ENTRY STV_DEFAULT"
_Z11matMultCUDAPKfS0_Pfiiii:
.text._Z11matMultCUDAPKfS0_Pfiiii:
[----:B------:R-:W-:Y:S08]  /*0000*/  LDC R1, c[0x0][0x37c] ;  /* 0x0000df00ff017b82 */ /* 0x000ff00000000800 */
[----:B------:R-:W0:Y:S01]  /*0010*/  LDC R11, c[0x0][0x398] ;  /* 0x0000e600ff0b7b82 */ /* 0x000e220000000800 */
[----:B------:R-:W1:Y:S07]  /*0020*/  S2R R0, SR_TID.X ;  /* 0x0000000000007919 */ /* 0x000e6e0000002100 */
[----:B------:R-:W1:Y:S08]  /*0030*/  S2UR UR4, SR_CTAID.X ;  /* 0x00000000000479c3 */ /* 0x000e700000002500 */
[----:B------:R-:W1:Y:S01]  /*0040*/  LDC R5, c[0x0][0x3a4] ;  /* 0x0000e900ff057b82 */ /* 0x000e620000000800 */
[----:B0-----:R-:W-:-:S04]  /*0050*/  IABS R7, R11 ;  /* 0x0000000b00077213 */ /* 0x001fc80000000000 */
[----:B------:R-:W0:Y:S01]  /*0060*/  I2F.RP R4, R7 ;  /* 0x0000000700047306 */ /* 0x000e220000209400 */
[----:B-1----:R-:W-:Y:S01]  /*0070*/  IMAD R0, R5, UR4, R0 ;  /* 0x0000000405007c24 */ /* 0x002fe2000f8e0200 */
[----:B------:R-:W1:Y:S06]  /*0080*/  LDCU UR4, c[0x0][0x3a0] ;  /* 0x00007400ff0477ac */ /* 0x000e6c0008000800 */
[----:B0-----:R-:W0:Y:S02]  /*0090*/  MUFU.RCP R4, R4 ;  /* 0x0000000400047308 */ /* 0x001e240000001000 */
[----:B0-----:R-:W-:-:S02]  /*00a0*/  IADD3 R2, PT, PT, R4, 0xffffffe, RZ ;  /* 0x0ffffffe04027810 */ /* 0x001fc40007ffe0ff */
[----:B------:R-:W-:-:S04]  /*00b0*/  IABS R4, R0 ;  /* 0x0000000000047213 */ /* 0x000fc80000000000 */
[----:B------:R0:W2:Y:S02]  /*00c0*/  F2I.FTZ.U32.TRUNC.NTZ R3, R2 ;  /* 0x0000000200037305 */ /* 0x0000a4000021f000 */
[----:B0-----:R-:W-:Y:S01]  /*00d0*/  HFMA2 R2, -RZ, RZ, 0, 0 ;  /* 0x00000000ff027431 */ /* 0x001fe200000001ff */
[----:B--2---:R-:W-:-:S05]  /*00e0*/  IADD3 R6, PT, PT, RZ, -R3, RZ ;  /* 0x80000003ff067210 */ /* 0x004fca0007ffe0ff */
[----:B------:R-:W-:-:S04]  /*00f0*/  IMAD R5, R6, R7, RZ ;  /* 0x0000000706057224 */ /* 0x000fc800078e02ff */
[----:B------:R-:W-:-:S06]  /*0100*/  IMAD.HI.U32 R3, R3, R5, R2 ;  /* 0x0000000503037227 */ /* 0x000fcc00078e0002 */
[----:B------:R-:W-:-:S05]  /*0110*/  IMAD.HI.U32 R8, R3, R4, RZ ;  /* 0x0000000403087227 */ /* 0x000fca00078e00ff */
[----:B------:R-:W-:-:S05]  /*0120*/  IADD3 R3, PT, PT, -R8, RZ, RZ ;  /* 0x000000ff08037210 */ /* 0x000fca0007ffe1ff */
[----:B------:R-:W-:-:S05]  /*0130*/  IMAD R2, R7, R3, R4 ;  /* 0x0000000307027224 */ /* 0x000fca00078e0204 */
[----:B------:R-:W-:-:S13]  /*0140*/  ISETP.GT.U32.AND P2, PT, R7, R2, PT ;  /* 0x000000020700720c */ /* 0x000fda0003f44070 */
[-C--:B------:R-:W-:Y:S02]  /*0150*/  @!P2 IADD3 R2, PT, PT, R2, -R7.reuse, RZ ;  /* 0x800000070202a210 */ /* 0x080fe40007ffe0ff */
[----:B------:R-:W-:Y:S02]  /*0160*/  @!P2 IADD3 R8, PT, PT, R8, 0x1, RZ ;  /* 0x000000010808a810 */ /* 0x000fe40007ffe0ff */
[----:B------:R-:W-:Y:S02]  /*0170*/  ISETP.GE.U32.AND P0, PT, R2, R7, PT ;  /* 0x000000070200720c */ /* 0x000fe40003f06070 */
[----:B------:R-:W-:Y:S02]  /*0180*/  LOP3.LUT R2, R0, R11, RZ, 0x3c, !PT ;  /* 0x0000000b00027212 */ /* 0x000fe400078e3cff */
[----:B------:R-:W-:Y:S02]  /*0190*/  ISETP.NE.AND P2, PT, R11, RZ, PT ;  /* 0x000000ff0b00720c */ /* 0x000fe40003f45270 */
[----:B------:R-:W-:-:S07]  /*01a0*/  ISETP.GE.AND P1, PT, R2, RZ, PT ;  /* 0x000000ff0200720c */ /* 0x000fce0003f26270 */
[----:B------:R-:W-:-:S06]  /*01b0*/  @P0 IADD3 R8, PT, PT, R8, 0x1, RZ ;  /* 0x0000000108080810 */ /* 0x000fcc0007ffe0ff */
[----:B------:R-:W-:Y:S02]  /*01c0*/  @!P1 IADD3 R8, PT, PT, -R8, RZ, RZ ;  /* 0x000000ff08089210 */ /* 0x000fe40007ffe1ff */
[----:B------:R-:W-:-:S04]  /*01d0*/  @!P2 LOP3.LUT R8, RZ, R11, RZ, 0x33, !PT ;  /* 0x0000000bff08a212 */ /* 0x000fc800078e33ff */
[----:B------:R-:W-:-:S05]  /*01e0*/  IADD3 R9, PT, PT, -R8, RZ, RZ ;  /* 0x000000ff08097210 */ /* 0x000fca0007ffe1ff */
[----:B------:R-:W-:-:S05]  /*01f0*/  IMAD R9, R11, R9, R0 ;  /* 0x000000090b097224 */ /* 0x000fca00078e0200 */
[----:B-1----:R-:W-:-:S13]  /*0200*/  ISETP.GE.AND P0, PT, R9, UR4, PT ;  /* 0x0000000409007c0c */ /* 0x002fda000bf06270 */
[----:B------:R-:W-:Y:S05]  /*0210*/  @P0 EXIT ;  /* 0x000000000000094d */ /* 0x000fea0003800000 */
[----:B------:R-:W0:Y:S01]  /*0220*/  LDC R3, c[0x0][0x39c] ;  /* 0x0000e700ff037b82 */ /* 0x000e220000000800 */
[----:B------:R-:W1:Y:S01]  /*0230*/  LDCU.64 UR4, c[0x0][0x358] ;  /* 0x00006b00ff0477ac */ /* 0x000e620008000a00 */
[----:B0-----:R-:W-:Y:S01]  /*0240*/  ISETP.GT.AND P0, PT, R3, RZ, PT ;  /* 0x000000ff0300720c */ /* 0x001fe20003f04270 */
[----:B------:R-:W-:-:S12]  /*0250*/  IMAD R7, R8, R3, RZ ;  /* 0x0000000308077224 */ /* 0x000fd800078e02ff */
[----:B-1----:R-:W-:Y:S05]  /*0260*/  @P0 BRA `(.L_x_0) ;  /* 0x00000000002c0947 */ /* 0x002fea0003800000 */
[----:B------:R-:W-:Y:S01]  /*0270*/  ISETP.GE.AND P1, PT, R8, R11, PT ;  /* 0x0000000b0800720c */ /* 0x000fe20003f26270 */
[----:B------:R-:W0:Y:S01]  /*0280*/  LDCU UR6, c[0x0][0x3a0] ;  /* 0x00007400ff0677ac */ /* 0x000e220008000800 */
[----:B------:R-:W1:Y:S11]  /*0290*/  LDCU UR7, c[0x0][0x398] ;  /* 0x00007300ff0777ac */ /* 0x000e760008000800 */
[----:B------:R-:W2:Y:S02]  /*02a0*/  @!P1 LDC.64 R4, c[0x0][0x390] ;  /* 0x0000e400ff049b82 */ /* 0x000ea40000000a00 */
.L_x_1:
[----:B0--3--:R-:W-:Y:S01]  /*02b0*/  @!P1 IMAD R3, R8, UR6, R9 ;  /* 0x0000000608039c24 */ /* 0x009fe2000f8e0209 */
[----:B-1----:R-:W-:-:S03]  /*02c0*/  IADD3 R9, PT, PT, R9, UR7, RZ ;  /* 0x0000000709097c10 */ /* 0x002fc6000fffe0ff */
[----:B--2---:R-:W-:Y:S01]  /*02d0*/  @!P1 IMAD.WIDE R2, R3, 0x4, R4 ;  /* 0x0000000403029825 */ /* 0x004fe200078e0204 */
[----:B------:R-:W-:-:S04]  /*02e0*/  ISETP.GE.AND P0, PT, R9, UR6, PT ;  /* 0x0000000609007c0c */ /* 0x000fc8000bf06270 */
[----:B------:R3:W-:Y:S09]  /*02f0*/  @!P1 STG.E desc[UR4][R2.64], RZ ;  /* 0x000000ff02009986 */ /* 0x0007f2000c101904 */
[----:B------:R-:W-:Y:S05]  /*0300*/  @!P0 BRA `(.L_x_1) ;  /* 0xfffffffc00e88947 */ /* 0x000fea000383ffff */
[----:B------:R-:W-:Y:S05]  /*0310*/  EXIT ;  /* 0x000000000000794d */ /* 0x000fea0003800000 */
.L_x_0:
[C---:B------:R-:W-:Y:S02]  /*0320*/  LOP3.LUT R6, R3.reuse, 0x7ffffff8, RZ, 0xc0, !PT ;  /* 0x7ffffff803067812 */ /* 0x040fe400078ec0ff */
[C---:B------:R-:W-:Y:S02]  /*0330*/  LOP3.LUT R5, R3.reuse, 0x7, RZ, 0xc0, !PT ;  /* 0x0000000703057812 */ /* 0x040fe400078ec0ff */
[----:B------:R-:W-:Y:S02]  /*0340*/  LOP3.LUT R4, R3, 0x3, RZ, 0xc0, !PT ;  /* 0x0000000303047812 */ /* 0x000fe400078ec0ff */
[----:B------:R-:W-:-:S07]  /*0350*/  IADD3 R3, PT, PT, -R6, RZ, RZ ;  /* 0x000000ff06037210 */ /* 0x000fce0007ffe1ff */
.L_x_8:
[----:B0-----:R-:W0:Y:S01]  /*0360*/  LDC R2, c[0x0][0x398] ;  /* 0x0000e600ff027b82 */ /* 0x001e220000000800 */
[----:B------:R-:W-:Y:S01]  /*0370*/  BSSY.RECONVERGENT B0, `(.L_x_2) ;  /* 0x0000074000007945 */ /* 0x000fe20003800200 */
[----:B0-----:R-:W-:-:S13]  /*0380*/  ISETP.GE.AND P0, PT, R8, R2, PT ;  /* 0x000000020800720c */ /* 0x001fda0003f06270 */
[----:B------:R-:W-:Y:S05]  /*0390*/  @P0 BRA `(.L_x_3) ;  /* 0x0000000400c40947 */ /* 0x000fea0003800000 */
[----:B------:R-:W0:Y:S01]  /*03a0*/  LDC R0, c[0x0][0x39c] ;  /* 0x0000e700ff007b82 */ /* 0x000e220000000800 */
[----:B------:R-:W-:Y:S01]  /*03b0*/  HFMA2 R18, -RZ, RZ, 0, 0 ;  /* 0x00000000ff127431 */ /* 0x000fe200000001ff */
[----:B------:R-:W-:Y:S02]  /*03c0*/  MOV R14, RZ ;  /* 0x000000ff000e7202 */ /* 0x000fe40000000f00 */
[----:B0-----:R-:W-:-:S13]  /*03d0*/  ISETP.GE.U32.AND P0, PT, R0, 0x8, PT ;  /* 0x000000080000780c */ /* 0x001fda0003f06070 */
[----:B------:R-:W-:Y:S05]  /*03e0*/  @!P0 BRA `(.L_x_4) ;  /* 0x0000000000b88947 */ /* 0x000fea0003800000 */
[----:B------:R-:W-:Y:S01]  /*03f0*/  IMAD.MOV.U32 R14, RZ, RZ, RZ ;  /* 0x000000ffff0e7224 */ /* 0x000fe200078e00ff */
[----:B------:R-:W-:Y:S02]  /*0400*/  MOV R10, R7 ;  /* 0x00000007000a7202 */ /* 0x000fe40000000f00 */
[----:B------:R-:W-:Y:S02]  /*0410*/  MOV R11, R9 ;  /* 0x00000009000b7202 */ /* 0x000fe40000000f00 */
[----:B------:R-:W-:-:S07]  /*0420*/  MOV R20, R3 ;  /* 0x0000000300147202 */ /* 0x000fce0000000f00 */
.L_x_5:
[----:B------:R-:W0:Y:S08]  /*0430*/  LDC.64 R12, c[0x0][0x380] ;  /* 0x0000e000ff0c7b82 */ /* 0x000e300000000a00 */
[----:B------:R-:W1:Y:S08]  /*0440*/  LDC.64 R22, c[0x0][0x388] ;  /* 0x0000e200ff167b82 */ /* 0x000e700000000a00 */
[----:B------:R-:W2:Y:S01]  /*0450*/  LDC R21, c[0x0][0x3a0] ;  /* 0x0000e800ff157b82 */ /* 0x000ea20000000800 */
[----:B0-----:R-:W-:-:S05]  /*0460*/  IMAD.WIDE R12, R10, 0x4, R12 ;  /* 0x000000040a0c7825 */ /* 0x001fca00078e020c */
[----:B------:R-:W3:Y:S01]  /*0470*/  LDG.E R15, desc[UR4][R12.64] ;  /* 0x000000040c0f7981 */ /* 0x000ee2000c1e1900 */
[----:B-1----:R-:W-:-:S03]  /*0480*/  IMAD.WIDE R22, R11, 0x4, R22 ;  /* 0x000000040b167825 */ /* 0x002fc600078e0216 */
[----:B------:R-:W4:Y:S04]  /*0490*/  LDG.E R18, desc[UR4][R12.64+0x4] ;  /* 0x000004040c127981 */ /* 0x000f28000c1e1900 */
[----:B------:R2:W3:Y:S04]  /*04a0*/  LDG.E R28, desc[UR4][R22.64] ;  /* 0x00000004161c7981 */ /* 0x0004e8000c1e1900 */
[----:B------:R-:W5:Y:S01]  /*04b0*/  LDG.E R26, desc[UR4][R12.64+0x8] ;  /* 0x000008040c1a7981 */ /* 0x000f62000c1e1900 */
[----:B--2---:R-:W-:-:S05]  /*04c0*/  IMAD.WIDE R22, R21, 0x4, R22 ;  /* 0x0000000415167825 */ /* 0x004fca00078e0216 */
[----:B------:R-:W4:Y:S01]  /*04d0*/  LDG.E R19, desc[UR4][R22.64] ;  /* 0x0000000416137981 */ /* 0x000f22000c1e1900 */
[----:B------:R-:W-:-:S05]  /*04e0*/  IMAD.WIDE R24, R21, 0x4, R22 ;  /* 0x0000000415187825 */ /* 0x000fca00078e0216 */
[----:B------:R-:W5:Y:S01]  /*04f0*/  LDG.E R27, desc[UR4][R24.64] ;  /* 0x00000004181b7981 */ /* 0x000f62000c1e1900 */
[----:B------:R-:W-:-:S03]  /*0500*/  IMAD.WIDE R16, R21, 0x4, R24 ;  /* 0x0000000415107825 */ /* 0x000fc600078e0218 */
[----:B------:R-:W2:Y:S01]  /*0510*/  LDG.E R25, desc[UR4][R12.64+0x14] ;  /* 0x000014040c197981 */ /* 0x000ea2000c1e1900 */
[----:B---3--:R-:W-:Y:S01]  /*0520*/  FFMA R29, R15, R28, R14 ;  /* 0x0000001c0f1d7223 */ /* 0x008fe2000000000e */
[C---:B------:R-:W-:Y:S02]  /*0530*/  IMAD.WIDE R14, R21.reuse, 0x4, R16 ;  /* 0x00000004150e7825 */ /* 0x040fe400078e0210 */
[----:B------:R4:W3:Y:S02]  /*0540*/  LDG.E R28, desc[UR4][R16.64] ;  /* 0x00000004101c7981 */ /* 0x0008e4000c1e1900 */
[----:B----4-:R-:W-:Y:S01]  /*0550*/  FFMA R17, R18, R19, R29 ;  /* 0x0000001312117223 */ /* 0x010fe2000000001d */
[C---:B------:R-:W-:Y:S01]  /*0560*/  IMAD.WIDE R18, R21.reuse, 0x4, R14 ;  /* 0x0000000415127825 */ /* 0x040fe200078e020e */
[----:B------:R-:W3:Y:S03]  /*0570*/  LDG.E R29, desc[UR4][R12.64+0xc] ;  /* 0x00000c040c1d7981 */ /* 0x000ee6000c1e1900 */
[----:B-----5:R-:W-:Y:S01]  /*0580*/  FFMA R26, R26, R27, R17 ;  /* 0x0000001b1a1a7223 */ /* 0x020fe20000000011 */
[----:B------:R-:W4:Y:S01]  /*0590*/  LDG.E R14, desc[UR4][R14.64] ;  /* 0x000000040e0e7981 */ /* 0x000f22000c1e1900 */
[----:B------:R-:W-:-:S03]  /*05a0*/  IMAD.WIDE R22, R21, 0x4, R18 ;  /* 0x0000000415167825 */ /* 0x000fc600078e0212 */
[----:B------:R-:W4:Y:S04]  /*05b0*/  LDG.E R27, desc[UR4][R12.64+0x10] ;  /* 0x000010040c1b7981 */ /* 0x000f28000c1e1900 */
[----:B------:R-:W2:Y:S01]  /*05c0*/  LDG.E R18, desc[UR4][R18.64] ;  /* 0x0000000412127981 */ /* 0x000ea2000c1e1900 */
[----:B------:R-:W-:-:S03]  /*05d0*/  IMAD.WIDE R16, R21, 0x4, R22 ;  /* 0x0000000415107825 */ /* 0x000fc600078e0216 */
[----:B------:R-:W5:Y:S04]  /*05e0*/  LDG.E R24, desc[UR4][R22.64] ;  /* 0x0000000416187981 */ /* 0x000f68000c1e1900 */
[----:B------:R-:W5:Y:S04]  /*05f0*/  LDG.E R15, desc[UR4][R12.64+0x18] ;  /* 0x000018040c0f7981 */ /* 0x000f68000c1e1900 */
[----:B------:R-:W5:Y:S04]  /*0600*/  LDG.E R19, desc[UR4][R12.64+0x1c] ;  /* 0x00001c040c137981 */ /* 0x000f68000c1e1900 */
[----:B------:R-:W5:Y:S01]  /*0610*/  LDG.E R16, desc[UR4][R16.64] ;  /* 0x0000000410107981 */ /* 0x000f62000c1e1900 */
[----:B------:R-:W-:-:S04]  /*0620*/  IADD3 R20, PT, PT, R20, 0x8, RZ ;  /* 0x0000000814147810 */ /* 0x000fc80007ffe0ff */
[----:B------:R-:W-:Y:S02]  /*0630*/  ISETP.NE.AND P0, PT, R20, RZ, PT ;  /* 0x000000ff1400720c */ /* 0x000fe40003f05270 */
[----:B------:R-:W-:Y:S02]  /*0640*/  LEA R11, R21, R11, 0x3 ;  /* 0x0000000b150b7211 */ /* 0x000fe400078e18ff */
[----:B------:R-:W-:Y:S01]  /*0650*/  IADD3 R10, PT, PT, R10, 0x8, RZ ;  /* 0x000000080a0a7810 */ /* 0x000fe20007ffe0ff */
[----:B---3--:R-:W-:-:S04]  /*0660*/  FFMA R26, R29, R28, R26 ;  /* 0x0000001c1d1a7223 */ /* 0x008fc8000000001a */
[----:B----4-:R-:W-:-:S04]  /*0670*/  FFMA R14, R27, R14, R26 ;  /* 0x0000000e1b0e7223 */ /* 0x010fc8000000001a */
[----:B--2---:R-:W-:-:S04]  /*0680*/  FFMA R14, R25, R18, R14 ;  /* 0x00000012190e7223 */ /* 0x004fc8000000000e */
[----:B-----5:R-:W-:-:S04]  /*0690*/  FFMA R14, R15, R24, R14 ;  /* 0x000000180f0e7223 */ /* 0x020fc8000000000e */
[----:B------:R-:W-:Y:S01]  /*06a0*/  FFMA R14, R19, R16, R14 ;  /* 0x00000010130e7223 */ /* 0x000fe2000000000e */
[----:B------:R-:W-:Y:S06]  /*06b0*/  @P0 BRA `(.L_x_5) ;  /* 0xfffffffc005c0947 */ /* 0x000fec000383ffff */
[----:B------:R-:W-:-:S07]  /*06c0*/  IMAD.MOV.U32 R18, RZ, RZ, R6 ;  /* 0x000000ffff127224 */ /* 0x000fce00078e0006 */
.L_x_4:
[----:B------:R-:W-:-:S13]  /*06d0*/  ISETP.NE.AND P0, PT, R5, RZ, PT ;  /* 0x000000ff0500720c */ /* 0x000fda0003f05270 */
[----:B------:R-:W-:Y:S05]  /*06e0*/  @!P0 BRA `(.L_x_6) ;  /* 0x0000000000dc8947 */ /* 0x000fea0003800000 */
[----:B------:R-:W-:Y:S02]  /*06f0*/  IADD3 R10, PT, PT, R5, -0x1, RZ ;  /* 0xffffffff050a7810 */ /* 0x000fe40007ffe0ff */
[----:B------:R-:W-:Y:S02]  /*0700*/  ISETP.NE.AND P1, PT, R4, RZ, PT ;  /* 0x000000ff0400720c */ /* 0x000fe40003f25270 */
[----:B------:R-:W-:-:S13]  /*0710*/  ISETP.GE.U32.AND P0, PT, R10, 0x3, PT ;  /* 0x000000030a00780c */ /* 0x000fda0003f06070 */
[----:B------:R-:W-:Y:S05]  /*0720*/  @!P0 BRA `(.L_x_7) ;  /* 0x00000000005c8947 */ /* 0x000fea0003800000 */
[----:B------:R-:W0:Y:S01]  /*0730*/  LDC R23, c[0x0][0x3a0] ;  /* 0x0000e800ff177b82 */ /* 0x000e220000000800 */
[----:B------:R-:W-:-:S07]  /*0740*/  IADD3 R15, PT, PT, R7, R18, RZ ;  /* 0x00000012070f7210 */ /* 0x000fce0007ffe0ff */
[----:B------:R-:W1:Y:S08]  /*0750*/  LDC.64 R10, c[0x0][0x388] ;  /* 0x0000e200ff0a7b82 */ /* 0x000e700000000a00 */
[----:B------:R-:W2:Y:S01]  /*0760*/  LDC.64 R12, c[0x0][0x380] ;  /* 0x0000e000ff0c7b82 */ /* 0x000ea20000000a00 */
[----:B0-----:R-:W-:-:S04]  /*0770*/  IMAD R17, R18, R23, R9 ;  /* 0x0000001712117224 */ /* 0x001fc800078e0209 */
[----:B-1----:R-:W-:-:S04]  /*0780*/  IMAD.WIDE R10, R17, 0x4, R10 ;  /* 0x00000004110a7825 */ /* 0x002fc800078e020a */
[----:B------:R-:W-:Y:S02]  /*0790*/  IMAD.WIDE R16, R23, 0x4, R10 ;  /* 0x0000000417107825 */ /* 0x000fe400078e020a */
[----:B------:R-:W3:Y:S02]  /*07a0*/  LDG.E R10, desc[UR4][R10.64] ;  /* 0x000000040a0a7981 */ /* 0x000ee4000c1e1900 */
[----:B--2---:R-:W-:-:S04]  /*07b0*/  IMAD.WIDE R12, R15, 0x4, R12 ;  /* 0x000000040f0c7825 */ /* 0x004fc800078e020c */
[C---:B------:R-:W-:Y:S01]  /*07c0*/  IMAD.WIDE R20, R23.reuse, 0x4, R16 ;  /* 0x0000000417147825 */ /* 0x040fe200078e0210 */
[----:B------:R-:W3:Y:S04]  /*07d0*/  LDG.E R15, desc[UR4][R12.64] ;  /* 0x000000040c0f7981 */ /* 0x000ee8000c1e1900 */
[----:B------:R-:W2:Y:S01]  /*07e0*/  LDG.E R16, desc[UR4][R16.64] ;  /* 0x0000000410107981 */ /* 0x000ea2000c1e1900 */
[----:B------:R-:W-:-:S03]  /*07f0*/  IMAD.WIDE R22, R23, 0x4, R20 ;  /* 0x0000000417167825 */ /* 0x000fc600078e0214 */
[----:B------:R-:W2:Y:S04]  /*0800*/  LDG.E R24, desc[UR4][R12.64+0x4] ;  /* 0x000004040c187981 */ /* 0x000ea8000c1e1900 */
[----:B------:R-:W4:Y:S04]  /*0810*/  LDG.E R19, desc[UR4][R20.64] ;  /* 0x0000000414137981 */ /* 0x000f28000c1e1900 */
[----:B------:R-:W4:Y:S04]  /*0820*/  LDG.E R26, desc[UR4][R12.64+0x8] ;  /* 0x000008040c1a7981 */ /* 0x000f28000c1e1900 */
[----:B------:R-:W5:Y:S04]  /*0830*/  LDG.E R28, desc[UR4][R12.64+0xc] ;  /* 0x00000c040c1c7981 */ /* 0x000f68000c1e1900 */
[----:B------:R-:W5:Y:S01]  /*0840*/  LDG.E R22, desc[UR4][R22.64] ;  /* 0x0000000416167981 */ /* 0x000f62000c1e1900 */
[----:B------:R-:W-:Y:S01]  /*0850*/  IADD3 R18, PT, PT, R18, 0x4, RZ ;  /* 0x0000000412127810 */ /* 0x000fe20007ffe0ff */
[----:B---3--:R-:W-:-:S04]  /*0860*/  FFMA R15, R15, R10, R14 ;  /* 0x0000000a0f0f7223 */ /* 0x008fc8000000000e */
[----:B--2---:R-:W-:-:S04]  /*0870*/  FFMA R15, R24, R16, R15 ;  /* 0x00000010180f7223 */ /* 0x004fc8000000000f */
[----:B----4-:R-:W-:-:S04]  /*0880*/  FFMA R15, R26, R19, R15 ;  /* 0x000000131a0f7223 */ /* 0x010fc8000000000f */
[----:B-----5:R-:W-:-:S07]  /*0890*/  FFMA R14, R28, R22, R15 ;  /* 0x000000161c0e7223 */ /* 0x020fce000000000f */
.L_x_7:
[----:B------:R-:W-:Y:S05]  /*08a0*/  @!P1 BRA `(.L_x_6) ;  /* 0x00000000006c9947 */ /* 0x000fea0003800000 */
[----:B------:R-:W-:Y:S01]  /*08b0*/  ISETP.NE.AND P0, PT, R4, 0x1, PT ;  /* 0x000000010400780c */ /* 0x000fe20003f05270 */
[----:B------:R-:W0:Y:S01]  /*08c0*/  LDC.64 R16, c[0x0][0x388] ;  /* 0x0000e200ff107b82 */ /* 0x000e220000000a00 */
[----:B------:R-:W-:-:S07]  /*08d0*/  LOP3.LUT P1, RZ, R0, 0x1, RZ, 0xc0, !PT ;  /* 0x0000000100ff7812 */ /* 0x000fce000782c0ff */
[----:B------:R-:W1:Y:S04]  /*08e0*/  LDC.64 R20, c[0x0][0x380] ;  /* 0x0000e000ff147b82 */ /* 0x000e680000000a00 */
[----:B------:R-:W-:-:S04]  /*08f0*/  @P0 IADD3 R15, PT, PT, R7, R18, RZ ;  /* 0x00000012070f0210 */ /* 0x000fc80007ffe0ff */
[----:B------:R-:W2:Y:S08]  /*0900*/  @P0 LDC R23, c[0x0][0x3a0] ;  /* 0x0000e800ff170b82 */ /* 0x000eb00000000800 */
[----:B------:R-:W3:Y:S08]  /*0910*/  @P1 LDC R0, c[0x0][0x3a0] ;  /* 0x0000e800ff001b82 */ /* 0x000ef00000000800 */
[----:B------:R-:W4:Y:S01]  /*0920*/  LDC.64 R10, c[0x0][0x380] ;  /* 0x0000e000ff0a7b82 */ /* 0x000f220000000a00 */
[----:B-1----:R-:W-:-:S05]  /*0930*/  @P0 IMAD.WIDE R20, R15, 0x4, R20 ;  /* 0x000000040f140825 */ /* 0x002fca00078e0214 */
[----:B------:R-:W5:Y:S02]  /*0940*/  @P0 LDG.E R27, desc[UR4][R20.64] ;  /* 0x00000004141b0981 */ /* 0x000f64000c1e1900 */
[----:B------:R-:W1:Y:S01]  /*0950*/  LDC.64 R12, c[0x0][0x388] ;  /* 0x0000e200ff0c7b82 */ /* 0x000e620000000a00 */
[C---:B--2---:R-:W-:Y:S01]  /*0960*/  @P0 IMAD R19, R18.reuse, R23, R9 ;  /* 0x0000001712130224 */ /* 0x044fe200078e0209 */
[----:B------:R-:W-:-:S03]  /*0970*/  @P0 IADD3 R18, PT, PT, R18, 0x2, RZ ;  /* 0x0000000212120810 */ /* 0x000fc60007ffe0ff */
[----:B0-----:R-:W-:Y:S01]  /*0980*/  @P0 IMAD.WIDE R16, R19, 0x4, R16 ;  /* 0x0000000413100825 */ /* 0x001fe200078e0210 */
[----:B------:R-:W-:-:S03]  /*0990*/  @P1 IADD3 R19, PT, PT, R7, R18, RZ ;  /* 0x0000001207131210 */ /* 0x000fc60007ffe0ff */
[----:B---3--:R-:W-:Y:S01]  /*09a0*/  @P1 IMAD R25, R18, R0, R9 ;  /* 0x0000000012191224 */ /* 0x008fe200078e0209 */
[----:B------:R-:W5:Y:S01]  /*09b0*/  @P0 LDG.E R15, desc[UR4][R16.64] ;  /* 0x00000004100f0981 */ /* 0x000f62000c1e1900 */
[----:B------:R-:W-:-:S03]  /*09c0*/  @P0 IMAD.WIDE R22, R23, 0x4, R16 ;  /* 0x0000000417160825 */ /* 0x000fc600078e0210 */
[----:B------:R-:W2:Y:S01]  /*09d0*/  @P0 LDG.E R0, desc[UR4][R20.64+0x4] ;  /* 0x0000040414000981 */ /* 0x000ea2000c1e1900 */
[----:B----4-:R-:W-:-:S03]  /*09e0*/  @P1 IMAD.WIDE R10, R19, 0x4, R10 ;  /* 0x00000004130a1825 */ /* 0x010fc600078e020a */
[----:B------:R-:W2:Y:S04]  /*09f0*/  @P0 LDG.E R22, desc[UR4][R22.64] ;  /* 0x0000000416160981 */ /* 0x000ea8000c1e1900 */
[----:B------:R-:W3:Y:S01]  /*0a00*/  @P1 LDG.E R11, desc[UR4][R10.64] ;  /* 0x000000040a0b1981 */ /* 0x000ee2000c1e1900 */
[----:B-1----:R-:W-:-:S06]  /*0a10*/  @P1 IMAD.WIDE R12, R25, 0x4, R12 ;  /* 0x00000004190c1825 */ /* 0x002fcc00078e020c */
[----:B------:R-:W3:Y:S01]  /*0a20*/  @P1 LDG.E R12, desc[UR4][R12.64] ;  /* 0x000000040c0c1981 */ /* 0x000ee2000c1e1900 */
[----:B-----5:R-:W-:-:S04]  /*0a30*/  @P0 FFMA R15, R27, R15, R14 ;  /* 0x0000000f1b0f0223 */ /* 0x020fc8000000000e */
[----:B--2---:R-:W-:-:S04]  /*0a40*/  @P0 FFMA R14, R0, R22, R15 ;  /* 0x00000016000e0223 */ /* 0x004fc8000000000f */
[----:B---3--:R-:W-:-:S07]  /*0a50*/  @P1 FFMA R14, R11, R12, R14 ;  /* 0x0000000c0b0e1223 */ /* 0x008fce000000000e */
.L_x_6:
[----:B------:R-:W0:Y:S01]  /*0a60*/  LDC.64 R10, c[0x0][0x390] ;  /* 0x0000e400ff0a7b82 */ /* 0x000e220000000a00 */
[----:B------:R-:W1:Y:S02]  /*0a70*/  LDCU UR6, c[0x0][0x3a0] ;  /* 0x00007400ff0677ac */ /* 0x000e640008000800 */
[----:B-1----:R-:W-:-:S04]  /*0a80*/  IMAD R13, R8, UR6, R9 ;  /* 0x00000006080d7c24 */ /* 0x002fc8000f8e0209 */
[----:B0-----:R-:W-:-:S05]  /*0a90*/  IMAD.WIDE R10, R13, 0x4, R10 ;  /* 0x000000040d0a7825 */ /* 0x001fca00078e020a */
[----:B------:R0:W-:Y:S02]  /*0aa0*/  STG.E desc[UR4][R10.64], R14 ;  /* 0x0000000e0a007986 */ /* 0x0001e4000c101904 */
.L_x_3:
[----:B------:R-:W-:Y:S05]  /*0ab0*/  BSYNC.RECONVERGENT B0 ;  /* 0x0000000000007941 */ /* 0x000fea0003800200 */
.L_x_2:
[----:B------:R-:W1:Y:S01]  /*0ac0*/  LDCU UR6, c[0x0][0x3a0] ;  /* 0x00007400ff0677ac */ /* 0x000e620008000800 */
[----:B------:R-:W-:-:S04]  /*0ad0*/  IADD3 R9, PT, PT, R9, R2, RZ ;  /* 0x0000000209097210 */ /* 0x000fc80007ffe0ff */
[----:B-1----:R-:W-:-:S13]  /*0ae0*/  ISETP.GE.AND P0, PT, R9, UR6, PT ;  /* 0x0000000609007c0c */ /* 0x002fda000bf06270 */
[----:B------:R-:W-:Y:S05]  /*0af0*/  @!P0 BRA `(.L_x_8) ;  /* 0xfffffff800188947 */ /* 0x000fea000383ffff */
[----:B------:R-:W-:Y:S05]  /*0b00*/  EXIT ;  /* 0x000000000000794d */ /* 0x000fea0003800000 */
.L_x_9:
[----:B------:R-:W-:-:S00]  /*0b10*/  BRA `(.L_x_9) ;  /* 0xfffffffc00fc7947 */ /* 0x000fc0000383ffff */
[----:B------:R-:W-:-:S00]  /*0b20*/  NOP ;  /* 0x0000000000007918 */ /* 0x000fc00000000000 */
        /* <DEDUP_REMOVED lines=13> */
.L_x_10:


//--------------------- .nv.shared.reserved.0     --------------------------
	.section	.nv.shared.reserved.0,"aw",@nobits
	.weak		__nv_reservedSMEM_offset_0_alias
	.size		__nv_reservedSMEM_offset_0_alias, 0, 64
	.other		__nv_reservedSMEM_offset_0_alias,@"STO_CUDA_RESERVED_SHARED STV_DEFAULT"
__nv_reservedSMEM_offset_0_alias:
	.zero		0
	.zero		64


//--------------------- .nv.constant0._Z11matMultCUDAPKfS0_Pfiiii --------------------------
	.section	.nv.constant0._Z11matMultCUDAPKfS0_Pfiiii,"a",@progbits
	.sectionflags	@""
	.align	4
.nv.constant0._Z11matMultCUDAPKfS0_Pfiiii:
	.zero		936


//--------------------- SYMBOLS --------------------------

	.type		.nv.reservedSmem.offset0,@object
	.size		.nv.reservedSmem.offset0,0x4
